//
// Generated by NVIDIA NVVM Compiler
//
// Compiler Build ID: CL-36424714
// Cuda compilation tools, release 13.0, V13.0.88
// Based on NVVM 20.0.0
//

.version 9.0
.target sm_100
.address_size 64

	// .globl	_Z11RGB2HSVcudaPhS_i

.visible .entry _Z11RGB2HSVcudaPhS_i(
	.param .u64 .ptr .align 1 _Z11RGB2HSVcudaPhS_i_param_0,
	.param .u64 .ptr .align 1 _Z11RGB2HSVcudaPhS_i_param_1,
	.param .u32 _Z11RGB2HSVcudaPhS_i_param_2
)
{
	.reg .pred 	%p<9>;
	.reg .b16 	%rs<33>;
	.reg .b32 	%r<23>;
	.reg .b64 	%rd<8>;

	ld.param.u64 	%rd2, [_Z11RGB2HSVcudaPhS_i_param_0];
	ld.param.u64 	%rd3, [_Z11RGB2HSVcudaPhS_i_param_1];
	ld.param.u32 	%r4, [_Z11RGB2HSVcudaPhS_i_param_2];
	mov.u32 	%r5, %ctaid.x;
	mov.u32 	%r6, %ntid.x;
	mov.u32 	%r7, %tid.x;
	mad.lo.s32 	%r1, %r5, %r6, %r7;
	setp.ge.s32 	%p1, %r1, %r4;
	@%p1 bra 	$L__BB0_9;
	cvta.to.global.u64 	%rd4, %rd2;
	mul.lo.s32 	%r9, %r1, 3;
	cvt.s64.s32 	%rd5, %r9;
	add.s64 	%rd6, %rd4, %rd5;
	ld.global.u8 	%rs1, [%rd6];
	setp.ne.s16 	%p2, %rs1, 0;
	selp.s16 	%rs7, -1, 0, %p2;
	and.b16  	%rs8, %rs7, 255;
	ld.global.u8 	%rs2, [%rd6+1];
	setp.gt.u16 	%p3, %rs2, %rs1;
	min.u16 	%rs9, %rs2, %rs8;
	max.u16 	%rs10, %rs2, %rs1;
	selp.b16 	%rs11, %rs7, %rs9, %p3;
	and.b16  	%rs12, %rs11, 255;
	selp.u32 	%r10, 1, 0, %p3;
	ld.global.u8 	%rs3, [%rd6+2];
	setp.gt.u16 	%p4, %rs3, %rs10;
	min.u16 	%rs13, %rs3, %rs12;
	max.u16 	%rs4, %rs3, %rs10;
	selp.b16 	%rs14, %rs11, %rs13, %p4;
	and.b16  	%rs15, %rs14, 255;
	selp.b32 	%r8, 2, %r10, %p4;
	setp.gt.u16 	%p5, %rs4, %rs15;
	cvt.u32.u16 	%r11, %rs4;
	cvt.u32.u16 	%r12, %rs14;
	and.b32  	%r13, %r12, 255;
	sub.s32 	%r2, %r11, %r13;
	selp.b32 	%r3, %r2, 1, %p5;
	cvta.to.global.u64 	%rd7, %rd3;
	add.s64 	%rd1, %rd7, %rd5;
	setp.eq.s32 	%p6, %r8, 1;
	@%p6 bra 	$L__BB0_4;
	setp.ne.s32 	%p7, %r8, 0;
	@%p7 bra 	$L__BB0_5;
	cvt.u32.u16 	%r17, %rs3;
	cvt.u32.u16 	%r18, %rs2;
	sub.s32 	%r19, %r18, %r17;
	cvt.u16.u32 	%rs21, %r19;
	mul.lo.s16 	%rs22, %rs21, 60;
	cvt.u16.u32 	%rs23, %r3;
	div.s16 	%rs24, %rs22, %rs23;
	st.global.u8 	[%rd1], %rs24;
	bra.uni 	$L__BB0_6;
$L__BB0_4:
	cvt.u32.u16 	%r14, %rs3;
	cvt.u32.u16 	%r15, %rs1;
	sub.s32 	%r16, %r14, %r15;
	cvt.u16.u32 	%rs16, %r16;
	mul.lo.s16 	%rs17, %rs16, 60;
	cvt.u16.u32 	%rs18, %r3;
	div.s16 	%rs19, %rs17, %rs18;
	add.s16 	%rs20, %rs19, 120;
	st.global.u8 	[%rd1], %rs20;
	bra.uni 	$L__BB0_6;
$L__BB0_5:
	cvt.u32.u16 	%r20, %rs2;
	cvt.u32.u16 	%r21, %rs1;
	sub.s32 	%r22, %r21, %r20;
	cvt.u16.u32 	%rs25, %r22;
	mul.lo.s16 	%rs26, %rs25, 60;
	cvt.u16.u32 	%rs27, %r3;
	div.s16 	%rs28, %rs26, %rs27;
	add.s16 	%rs29, %rs28, -16;
	st.global.u8 	[%rd1], %rs29;
$L__BB0_6:
	setp.eq.s16 	%p8, %rs4, 0;
	mov.b16 	%rs32, 0;
	@%p8 bra 	$L__BB0_8;
	cvt.u16.u32 	%rs31, %r2;
	div.s16 	%rs32, %rs31, %rs4;
$L__BB0_8:
	st.global.u8 	[%rd1+1], %rs32;
	st.global.u8 	[%rd1+2], %rs4;
$L__BB0_9:
	ret;

}


// ===== COMPILED SASS (sm_100) =====

	.target	sm_100

	.elftype	@"ET_EXEC"


//--------------------- .note.nv.tkinfo           --------------------------
	.section	.note.nv.tkinfo,"",@"SHT_NOTE"
	.sectionflags	@"SHF_NOTE_NV_TKINFO"
	.tkinfo
        /*0018*/ 	.word	0x00000002
        /*0030*/ 	.string	""
        /*0030*/ 	.string	"ptxas"
        /*0030*/ 	.string	"Cuda compilation tools, release 13.0, V13.0.88"
        /*0030*/ 	.string	"Build cuda_13.0.r13.0/compiler.36424714_0"
        /*0030*/ 	.string	"-arch sm_100 -m 64 "



//--------------------- .note.nv.cuinfo           --------------------------
	.section	.note.nv.cuinfo,"",@"SHT_NOTE"
	.sectionflags	@"SHF_NOTE_NV_CUINFO"
        /*0018*/ 	.short	0x0002
        /*001a*/ 	.short	0x0064
        /*001c*/ 	.short	0x0082
	.zero		2


//--------------------- .nv.info                  --------------------------
	.section	.nv.info,"",@"SHT_CUDA_INFO"
	.align	4


	//----- nvinfo : EIATTR_REGCOUNT
	.align		4
        /*0000*/ 	.byte	0x04, 0x2f
        /*0002*/ 	.short	(.L_1 - .L_0)
	.align		4
.L_0:
        /*0004*/ 	.word	index@(_Z11RGB2HSVcudaPhS_i)
        /*0008*/ 	.word	0x0000000f


	//----- nvinfo : EIATTR_FRAME_SIZE
	.align		4
.L_1:
        /*000c*/ 	.byte	0x04, 0x11
        /*000e*/ 	.short	(.L_3 - .L_2)
	.align		4
.L_2:
        /*0010*/ 	.word	index@($__internal_0_$__cuda_sm20_div_s16)
        /*0014*/ 	.word	0x00000000


	//----- nvinfo : EIATTR_FRAME_SIZE
	.align		4
.L_3:
        /*0018*/ 	.byte	0x04, 0x11
        /*001a*/ 	.short	(.L_5 - .L_4)
	.align		4
.L_4:
        /*001c*/ 	.word	index@(_Z11RGB2HSVcudaPhS_i)
        /*0020*/ 	.word	0x00000000


	//----- nvinfo : EIATTR_MIN_STACK_SIZE
	.align		4
.L_5:
        /*0024*/ 	.byte	0x04, 0x12
        /*0026*/ 	.short	(.L_7 - .L_6)
	.align		4
.L_6:
        /*0028*/ 	.word	index@(_Z11RGB2HSVcudaPhS_i)
        /*002c*/ 	.word	0x00000000
.L_7:


//--------------------- .nv.compat                --------------------------
	.section	.nv.compat,"",@"SHT_CUDA_COMPAT_INFO"
	.align	4
        /*0000*/ 	.byte	0x02, 0x09, 0x00, 0x00, 0x02, 0x02, 0x01, 0x00, 0x02, 0x05, 0x05, 0x00, 0x03, 0x07, 0x01, 0x01
        /*0010*/ 	.byte	0x02, 0x03, 0x00, 0x00, 0x02, 0x06, 0x01, 0x00, 0x04, 0x0b, 0x08, 0x00, 0x01, 0x00, 0x00, 0x00
        /*0020*/ 	.byte	0x00, 0x00, 0x00, 0x00


//--------------------- .nv.info._Z11RGB2HSVcudaPhS_i --------------------------
	.section	.nv.info._Z11RGB2HSVcudaPhS_i,"",@"SHT_CUDA_INFO"
	.sectionflags	@""
	.align	4


	//----- nvinfo : EIATTR_CUDA_API_VERSION
	.align		4
        /*0000*/ 	.byte	0x04, 0x37
        /*0002*/ 	.short	(.L_9 - .L_8)
.L_8:
        /*0004*/ 	.word	0x00000082


	//----- nvinfo : EIATTR_KPARAM_INFO
	.align		4
.L_9:
        /*0008*/ 	.byte	0x04, 0x17
        /*000a*/ 	.short	(.L_11 - .L_10)
.L_10:
        /*000c*/ 	.word	0x00000000
        /*0010*/ 	.short	0x0002
        /*0012*/ 	.short	0x0010
        /*0014*/ 	.byte	0x00, 0xf0, 0x11, 0x00


	//----- nvinfo : EIATTR_KPARAM_INFO
	.align		4
.L_11:
        /*0018*/ 	.byte	0x04, 0x17
        /*001a*/ 	.short	(.L_13 - .L_12)
.L_12:
        /*001c*/ 	.word	0x00000000
        /*0020*/ 	.short	0x0001
        /*0022*/ 	.short	0x0008
        /*0024*/ 	.byte	0x00, 0xf5, 0x21, 0x00


	//----- nvinfo : EIATTR_KPARAM_INFO
	.align		4
.L_13:
        /*0028*/ 	.byte	0x04, 0x17
        /*002a*/ 	.short	(.L_15 - .L_14)
.L_14:
        /*002c*/ 	.word	0x00000000
        /*0030*/ 	.short	0x0000
        /*0032*/ 	.short	0x0000
        /*0034*/ 	.byte	0x00, 0xf5, 0x21, 0x00


	//----- nvinfo : EIATTR_SPARSE_MMA_MASK
	.align		4
.L_15:
        /*0038*/ 	.byte	0x03, 0x50
        /*003a*/ 	.short	0x0000


	//----- nvinfo : EIATTR_MAXREG_COUNT
	.align		4
        /*003c*/ 	.byte	0x03, 0x1b
        /*003e*/ 	.short	0x00ff


	//----- nvinfo : EIATTR_MERCURY_ISA_VERSION
	.align		4
        /*0040*/ 	.byte	0x03, 0x5f
        /*0042*/ 	.short	0x0101


	//----- nvinfo : EIATTR_VRC_CTA_INIT_COUNT
	.align		4
        /*0044*/ 	.byte	0x02, 0x4a
	.zero		1
	.zero		1


	//----- nvinfo : EIATTR_EXIT_INSTR_OFFSETS
	.align		4
        /*0048*/ 	.byte	0x04, 0x1c
        /*004a*/ 	.short	(.L_17 - .L_16)


	//   ....[0]....
.L_16:
        /*004c*/ 	.word	0x00000070


	//   ....[1]....
        /*0050*/ 	.word	0x00000590


	//----- nvinfo : EIATTR_CRS_STACK_SIZE
	.align		4
.L_17:
        /*0054*/ 	.byte	0x04, 0x1e
        /*0056*/ 	.short	(.L_19 - .L_18)
.L_18:
        /*0058*/ 	.word	0x00000000


	//----- nvinfo : EIATTR_CBANK_PARAM_SIZE
	.align		4
.L_19:
        /*005c*/ 	.byte	0x03, 0x19
        /*005e*/ 	.short	0x0014


	//----- nvinfo : EIATTR_PARAM_CBANK
	.align		4
        /*0060*/ 	.byte	0x04, 0x0a
        /*0062*/ 	.short	(.L_21 - .L_20)
	.align		4
.L_20:
        /*0064*/ 	.word	index@(.nv.constant0._Z11RGB2HSVcudaPhS_i)
        /*0068*/ 	.short	0x0380
        /*006a*/ 	.short	0x0014


	//----- nvinfo : EIATTR_SW_WAR
	.align		4
.L_21:
        /*006c*/ 	.byte	0x04, 0x36
        /*006e*/ 	.short	(.L_23 - .L_22)
.L_22:
        /*0070*/ 	.word	0x00000008
.L_23:


//--------------------- .nv.callgraph             --------------------------
	.section	.nv.callgraph,"",@"SHT_CUDA_CALLGRAPH"
	.align	4
	.sectionentsize	8
	.align		4
        /*0000*/ 	.word	0x00000000
	.align		4
        /*0004*/ 	.word	0xffffffff
	.align		4
        /*0008*/ 	.word	0x00000000
	.align		4
        /*000c*/ 	.word	0xfffffffe
	.align		4
        /*0010*/ 	.word	0x00000000
	.align		4
        /*0014*/ 	.word	0xfffffffd
	.align		4
        /*0018*/ 	.word	0x00000000
	.align		4
        /*001c*/ 	.word	0xfffffffc


//--------------------- .text._Z11RGB2HSVcudaPhS_i --------------------------
	.section	.text._Z11RGB2HSVcudaPhS_i,"ax",@progbits
	.align	128
        .global         _Z11RGB2HSVcudaPhS_i
        .type           _Z11RGB2HSVcudaPhS_i,@function
        .size           _Z11RGB2HSVcudaPhS_i,(.L_x_7 - _Z11RGB2HSVcudaPhS_i)
        .other          _Z11RGB2HSVcudaPhS_i,@"STO_CUDA_ENTRY STV_DEFAULT"
_Z11RGB2HSVcudaPhS_i:
.text._Z11RGB2HSVcudaPhS_i:
[----:B------:R-:W-:Y:S01]  /*0000*/  LDC R1, c[0x0][0x37c] ;  /* 0x0000df00ff017b82 */ /* 0x000fe20000000800 */
[----:B------:R-:W0:Y:S07]  /*0010*/  S2R R3, SR_TID.X ;  /* 0x0000000000037919 */ /* 0x000e2e0000002100 */
[----:B------:R-:W0:Y:S01]  /*0020*/  S2UR UR4, SR_CTAID.X ;  /* 0x00000000000479c3 */ /* 0x000e220000002500 */
[----:B------:R-:W1:Y:S07]  /*0030*/  LDCU UR5, c[0x0][0x390] ;  /* 0x00007200ff0577ac */ /* 0x000e6e0008000800 */
[----:B------:R-:W0:Y:S02]  /*0040*/  LDC R0, c[0x0][0x360] ;  /* 0x0000d800ff007b82 */ /* 0x000e240000000800 */
[----:B0-----:R-:W-:-:S05]  /*0050*/  IMAD R0, R0, UR4, R3 ;  /* 0x0000000400007c24 */ /* 0x001fca000f8e0203 */
[----:B-1----:R-:W-:-:S13]  /*0060*/  ISETP.GE.AND P0, PT, R0, UR5, PT ;  /* 0x0000000500007c0c */ /* 0x002fda000bf06270 */
[----:B------:R-:W-:Y:S05]  /*0070*/  @P0 EXIT ;  /* 0x000000000000094d */ /* 0x000fea0003800000 */
[----:B------:R-:W0:Y:S01]  /*0080*/  LDCU.128 UR8, c[0x0][0x380] ;  /* 0x00007000ff0877ac */ /* 0x000e220008000c00 */
[----:B------:R-:W-:Y:S01]  /*0090*/  IMAD R5, R0, 0x3, RZ ;  /* 0x0000000300057824 */ /* 0x000fe200078e02ff */
[----:B------:R-:W1:Y:S04]  /*00a0*/  LDCU.64 UR4, c[0x0][0x358] ;  /* 0x00006b00ff0477ac */ /* 0x000e680008000a00 */
[----:B------:R-:W-:Y:S02]  /*00b0*/  SHF.R.S32.HI R11, RZ, 0x1f, R5 ;  /* 0x0000001fff0b7819 */ /* 0x000fe40000011405 */
[----:B0-----:R-:W-:-:S04]  /*00c0*/  IADD3 R6, P0, PT, R5, UR8, RZ ;  /* 0x0000000805067c10 */ /* 0x001fc8000ff1e0ff */
[----:B------:R-:W-:-:S05]  /*00d0*/  IADD3.X R7, PT, PT, R11, UR9, RZ, P0, !PT ;  /* 0x000000090b077c10 */ /* 0x000fca00087fe4ff */
[----:B-1----:R-:W2:Y:S04]  /*00e0*/  LDG.E.U8 R0, desc[UR4][R6.64] ;  /* 0x0000000406007981 */ /* 0x002ea8000c1e1100 */
[----:B------:R-:W3:Y:S04]  /*00f0*/  LDG.E.U8 R2, desc[UR4][R6.64+0x1] ;  /* 0x0000010406027981 */ /* 0x000ee8000c1e1100 */
[----:B------:R0:W4:Y:S01]  /*0100*/  LDG.E.U8 R4, desc[UR4][R6.64+0x2] ;  /* 0x0000020406047981 */ /* 0x000122000c1e1100 */
[----:B------:R-:W-:Y:S01]  /*0110*/  BSSY.RECONVERGENT B0, `(.L_x_0) ;  /* 0x000003a000007945 */ /* 0x000fe20003800200 */
[----:B--2---:R-:W-:-:S04]  /*0120*/  ISETP.NE.AND P0, PT, R0, RZ, PT ;  /* 0x000000ff0000720c */ /* 0x004fc80003f05270 */
[----:B------:R-:W-:Y:S02]  /*0130*/  SEL R3, RZ, 0xffffffff, !P0 ;  /* 0xffffffffff037807 */ /* 0x000fe40004000000 */
[CC--:B---3--:R-:W-:Y:S02]  /*0140*/  ISETP.GT.U32.AND P0, PT, R2.reuse, R0.reuse, PT ;  /* 0x000000000200720c */ /* 0x0c8fe40003f04070 */
[----:B------:R-:W-:Y:S02]  /*0150*/  LOP3.LUT R8, R3, 0xff, RZ, 0xc0, !PT ;  /* 0x000000ff03087812 */ /* 0x000fe400078ec0ff */
[C---:B0-----:R-:W-:Y:S02]  /*0160*/  VIMNMX.U16x2 R7, PT, PT, R2.reuse, R0, !PT ;  /* 0x0000000002077248 */ /* 0x041fe40007fe0200 */
[----:B------:R-:W-:-:S04]  /*0170*/  VIMNMX.U16x2 R8, PT, PT, R2, R8, PT ;  /* 0x0000000802087248 */ /* 0x000fc80003fe0200 */
[----:B------:R-:W-:Y:S02]  /*0180*/  SEL R9, R3, R8, P0 ;  /* 0x0000000803097207 */ /* 0x000fe40000000000 */
[----:B------:R-:W-:Y:S02]  /*0190*/  PRMT R8, R7, 0x7610, R8 ;  /* 0x0000761007087816 */ /* 0x000fe40000000008 */
[----:B------:R-:W-:Y:S02]  /*01a0*/  LOP3.LUT R10, R9, 0xff, RZ, 0xc0, !PT ;  /* 0x000000ff090a7812 */ /* 0x000fe400078ec0ff */
[----:B------:R-:W-:Y:S02]  /*01b0*/  LOP3.LUT R3, R8, 0xffff, RZ, 0xc0, !PT ;  /* 0x0000ffff08037812 */ /* 0x000fe400078ec0ff */
[C---:B----4-:R-:W-:Y:S02]  /*01c0*/  VIMNMX.U16x2 R6, PT, PT, R4.reuse, R10, PT ;  /* 0x0000000a04067248 */ /* 0x050fe40003fe0200 */
[----:B------:R-:W-:-:S02]  /*01d0*/  ISETP.GT.U32.AND P1, PT, R4, R3, PT ;  /* 0x000000030400720c */ /* 0x000fc40003f24070 */
[----:B------:R-:W-:Y:S02]  /*01e0*/  VIMNMX.U16x2 R8, PT, PT, R4, R8, !PT ;  /* 0x0000000804087248 */ /* 0x000fe40007fe0200 */
[----:B------:R-:W-:Y:S02]  /*01f0*/  SEL R9, R9, R6, P1 ;  /* 0x0000000609097207 */ /* 0x000fe40000800000 */
[----:B------:R-:W-:Y:S02]  /*0200*/  SEL R6, RZ, 0x1, !P0 ;  /* 0x00000001ff067807 */ /* 0x000fe40004000000 */
[----:B------:R-:W-:Y:S02]  /*0210*/  PRMT R3, R8, 0x7610, R3 ;  /* 0x0000761008037816 */ /* 0x000fe40000000003 */
[----:B------:R-:W-:Y:S02]  /*0220*/  SEL R8, R6, 0x2, !P1 ;  /* 0x0000000206087807 */ /* 0x000fe40004800000 */
[----:B------:R-:W-:-:S02]  /*0230*/  LOP3.LUT R7, R9, 0xff, RZ, 0xc0, !PT ;  /* 0x000000ff09077812 */ /* 0x000fc400078ec0ff */
[----:B------:R-:W-:Y:S02]  /*0240*/  ISETP.NE.AND P1, PT, R8, 0x1, PT ;  /* 0x000000010800780c */ /* 0x000fe40003f25270 */
[----:B------:R-:W-:Y:S02]  /*0250*/  LOP3.LUT R10, R3, 0xffff, RZ, 0xc0, !PT ;  /* 0x0000ffff030a7812 */ /* 0x000fe400078ec0ff */
[----:B------:R-:W-:Y:S02]  /*0260*/  LOP3.LUT R9, R9, 0xff, RZ, 0xc0, !PT ;  /* 0x000000ff09097812 */ /* 0x000fe400078ec0ff */
[----:B------:R-:W-:Y:S02]  /*0270*/  IADD3 R6, P2, PT, R5, UR10, RZ ;  /* 0x0000000a05067c10 */ /* 0x000fe4000ff5e0ff */
[C---:B------:R-:W-:Y:S01]  /*0280*/  ISETP.GT.U32.AND P0, PT, R10.reuse, R7, PT ;  /* 0x000000070a00720c */ /* 0x040fe20003f04070 */
[----:B------:R-:W-:Y:S01]  /*0290*/  IMAD.IADD R5, R10, 0x1, -R9 ;  /* 0x000000010a057824 */ /* 0x000fe200078e0a09 */
[----:B------:R-:W-:-:S04]  /*02a0*/  IADD3.X R7, PT, PT, R11, UR11, RZ, P2, !PT ;  /* 0x0000000b0b077c10 */ /* 0x000fc800097fe4ff */
[----:B------:R-:W-:Y:S01]  /*02b0*/  SEL R9, R5, 0x1, P0 ;  /* 0x0000000105097807 */ /* 0x000fe20000000000 */
[----:B------:R-:W-:Y:S06]  /*02c0*/  @!P1 BRA `(.L_x_1) ;  /* 0x0000000000549947 */ /* 0x000fec0003800000 */
[----:B------:R-:W-:-:S13]  /*02d0*/  ISETP.NE.AND P0, PT, R8, RZ, PT ;  /* 0x000000ff0800720c */ /* 0x000fda0003f05270 */
[----:B------:R-:W-:Y:S05]  /*02e0*/  @P0 BRA `(.L_x_2) ;  /* 0x0000000000240947 */ /* 0x000fea0003800000 */
[----:B------:R-:W-:Y:S01]  /*02f0*/  IMAD.IADD R2, R2, 0x1, -R4 ;  /* 0x0000000102027824 */ /* 0x000fe200078e0a04 */
[----:B------:R-:W-:Y:S02]  /*0300*/  PRMT R11, R9, 0x9910, RZ ;  /* 0x00009910090b7816 */ /* 0x000fe400000000ff */
[----:B------:R-:W-:Y:S02]  /*0310*/  MOV R8, 0x360 ;  /* 0x0000036000087802 */ /* 0x000fe40000000f00 */
[----:B------:R-:W-:-:S05]  /*0320*/  PRMT R0, R2, 0x9910, RZ ;  /* 0x0000991002007816 */ /* 0x000fca00000000ff */
[----:B------:R-:W-:-:S05]  /*0330*/  IMAD R0, R0, 0x3c, RZ ;  /* 0x0000003c00007824 */ /* 0x000fca00078e02ff */
[----:B------:R-:W-:-:S07]  /*0340*/  PRMT R4, R0, 0x9910, RZ ;  /* 0x0000991000047816 */ /* 0x000fce00000000ff */
[----:B------:R-:W-:Y:S05]  /*0350*/  CALL.REL.NOINC `($__internal_0_$__cuda_sm20_div_s16) ;  /* 0x0000000000907944 */ /* 0x000fea0003c00000 */
[----:B------:R0:W-:Y:S01]  /*0360*/  STG.E.U8 desc[UR4][R6.64], R11 ;  /* 0x0000000b06007986 */ /* 0x0001e2000c101104 */
[----:B------:R-:W-:Y:S05]  /*0370*/  BRA `(.L_x_3) ;  /* 0x00000000004c7947 */ /* 0x000fea0003800000 */
.L_x_2:
[----:B------:R-:W-:Y:S01]  /*0380*/  IMAD.IADD R0, R0, 0x1, -R2 ;  /* 0x0000000100007824 */ /* 0x000fe200078e0a02 */
[----:B------:R-:W-:Y:S02]  /*0390*/  PRMT R11, R9, 0x9910, RZ ;  /* 0x00009910090b7816 */ /* 0x000fe400000000ff */
[----:B------:R-:W-:Y:S02]  /*03a0*/  MOV R8, 0x3f0 ;  /* 0x000003f000087802 */ /* 0x000fe40000000f00 */
[----:B------:R-:W-:-:S05]  /*03b0*/  PRMT R0, R0, 0x9910, RZ ;  /* 0x0000991000007816 */ /* 0x000fca00000000ff */
[----:B------:R-:W-:-:S05]  /*03c0*/  IMAD R0, R0, 0x3c, RZ ;  /* 0x0000003c00007824 */ /* 0x000fca00078e02ff */
[----:B------:R-:W-:-:S07]  /*03d0*/  PRMT R4, R0, 0x9910, RZ ;  /* 0x0000991000047816 */ /* 0x000fce00000000ff */
[----:B------:R-:W-:Y:S05]  /*03e0*/  CALL.REL.NOINC `($__internal_0_$__cuda_sm20_div_s16) ;  /* 0x00000000006c7944 */ /* 0x000fea0003c00000 */
[----:B------:R-:W-:-:S05]  /*03f0*/  VIADD R9, R11, 0xfffffff0 ;  /* 0xfffffff00b097836 */ /* 0x000fca0000000000 */
[----:B------:R1:W-:Y:S01]  /*0400*/  STG.E.U8 desc[UR4][R6.64], R9 ;  /* 0x0000000906007986 */ /* 0x0003e2000c101104 */
[----:B------:R-:W-:Y:S05]  /*0410*/  BRA `(.L_x_3) ;  /* 0x0000000000247947 */ /* 0x000fea0003800000 */
.L_x_1:
        /* <DEDUP_REMOVED lines=8> */
[----:B------:R2:W-:Y:S02]  /*04a0*/  STG.E.U8 desc[UR4][R6.64], R9 ;  /* 0x0000000906007986 */ /* 0x0005e4000c101104 */
.L_x_3:
[----:B------:R-:W-:Y:S05]  /*04b0*/  BSYNC.RECONVERGENT B0 ;  /* 0x0000000000007941 */ /* 0x000fea0003800200 */
.L_x_0:
[----:B------:R-:W-:Y:S01]  /*04c0*/  PRMT R2, R3, 0x9910, RZ ;  /* 0x0000991003027816 */ /* 0x000fe200000000ff */
[----:B------:R-:W-:Y:S01]  /*04d0*/  BSSY.RECONVERGENT B0, `(.L_x_4) ;  /* 0x0000009000007945 */ /* 0x000fe20003800200 */
[----:B------:R-:W-:Y:S02]  /*04e0*/  PRMT R0, RZ, 0x7610, R0 ;  /* 0x00007610ff007816 */ /* 0x000fe40000000000 */
[----:B------:R-:W-:-:S13]  /*04f0*/  ISETP.NE.AND P0, PT, R2, RZ, PT ;  /* 0x000000ff0200720c */ /* 0x000fda0003f05270 */
[----:B------:R-:W-:Y:S05]  /*0500*/  @!P0 BRA `(.L_x_5) ;  /* 0x0000000000148947 */ /* 0x000fea0003800000 */
[----:B------:R-:W-:Y:S01]  /*0510*/  PRMT R4, R5, 0x9910, RZ ;  /* 0x0000991005047816 */ /* 0x000fe200000000ff */
[----:B0-----:R-:W-:Y:S01]  /*0520*/  IMAD.MOV.U32 R11, RZ, RZ, R2 ;  /* 0x000000ffff0b7224 */ /* 0x001fe200078e0002 */
[----:B------:R-:W-:-:S07]  /*0530*/  MOV R8, 0x550 ;  /* 0x0000055000087802 */ /* 0x000fce0000000f00 */
[----:B-12---:R-:W-:Y:S05]  /*0540*/  CALL.REL.NOINC `($__internal_0_$__cuda_sm20_div_s16) ;  /* 0x0000000000147944 */ /* 0x006fea0003c00000 */
[----:B------:R-:W-:-:S07]  /*0550*/  PRMT R0, R11, 0x7610, R0 ;  /* 0x000076100b007816 */ /* 0x000fce0000000000 */
.L_x_5:
[----:B------:R-:W-:Y:S05]  /*0560*/  BSYNC.RECONVERGENT B0 ;  /* 0x0000000000007941 */ /* 0x000fea0003800200 */
.L_x_4:
[----:B------:R-:W-:Y:S04]  /*0570*/  STG.E.U8 desc[UR4][R6.64+0x2], R3 ;  /* 0x0000020306007986 */ /* 0x000fe8000c101104 */
[----:B------:R-:W-:Y:S01]  /*0580*/  STG.E.U8 desc[UR4][R6.64+0x1], R0 ;  /* 0x0000010006007986 */ /* 0x000fe2000c101104 */
[----:B------:R-:W-:Y:S05]  /*0590*/  EXIT ;  /* 0x000000000000794d */ /* 0x000fea0003800000 */
        .weak           $__internal_0_$__cuda_sm20_div_s16
        .type           $__internal_0_$__cuda_sm20_div_s16,@function
        .size           $__internal_0_$__cuda_sm20_div_s16,(.L_x_7 - $__internal_0_$__cuda_sm20_div_s16)
$__internal_0_$__cuda_sm20_div_s16:
[----:B------:R-:W-:Y:S01]  /*05a0*/  IABS R12, R11 ;  /* 0x0000000b000c7213 */ /* 0x000fe20000000000 */
[----:B------:R-:W-:Y:S01]  /*05b0*/  IMAD.MOV.U32 R2, RZ, RZ, 0x4b800000 ;  /* 0x4b800000ff027424 */ /* 0x000fe200078e00ff */
[-C--:B------:R-:W-:Y:S02]  /*05c0*/  IABS R10, R4.reuse ;  /* 0x00000004000a7213 */ /* 0x080fe40000000000 */
[----:B------:R-:W0:Y:S01]  /*05d0*/  I2F.U16 R0, R12 ;  /* 0x0000000c00007306 */ /* 0x000e220000101000 */
[----:B------:R-:W-:-:S04]  /*05e0*/  LOP3.LUT R4, R11, R4, RZ, 0x3c, !PT ;  /* 0x000000040b047212 */ /* 0x000fc800078e3cff */
[----:B------:R-:W-:Y:S02]  /*05f0*/  SHF.R.U32.HI R4, RZ, 0x1f, R4 ;  /* 0x0000001fff047819 */ /* 0x000fe40000011604 */
[C---:B0-----:R-:W-:Y:S02]  /*0600*/  FSETP.GEU.AND P1, PT, |R0|.reuse, 1.175494350822287508e-38, PT ;  /* 0x008000000000780b */ /* 0x041fe40003f2e200 */
[----:B------:R-:W-:Y:S02]  /*0610*/  FSETP.GT.AND P0, PT, |R0|, 8.50705917302346158658e+37, PT ;  /* 0x7e8000000000780b */ /* 0x000fe40003f04200 */
[----:B------:R-:W-:-:S04]  /*0620*/  FSEL R2, R2, 1, !P1 ;  /* 0x3f80000002027808 */ /* 0x000fc80004800000 */
[----:B------:R-:W-:Y:S02]  /*0630*/  FSEL R9, R2, 0.25, !P0 ;  /* 0x3e80000002097808 */ /* 0x000fe40004000000 */
[----:B------:R-:W-:-:S03]  /*0640*/  ISETP.NE.AND P0, PT, R11, RZ, PT ;  /* 0x000000ff0b00720c */ /* 0x000fc60003f05270 */
[----:B------:R-:W-:Y:S02]  /*0650*/  FMUL R2, R0, R9 ;  /* 0x0000000900027220 */ /* 0x000fe40000400000 */
[----:B------:R-:W-:Y:S08]  /*0660*/  I2F.U16.RZ R0, R10 ;  /* 0x0000000a00007306 */ /* 0x000ff0000010d000 */
[----:B------:R-:W0:Y:S02]  /*0670*/  MUFU.RCP R2, R2 ;  /* 0x0000000200027308 */ /* 0x000e240000001000 */
[----:B0-----:R-:W-:-:S04]  /*0680*/  FMUL R9, R9, R2 ;  /* 0x0000000209097220 */ /* 0x001fc80000400000 */
[----:B------:R-:W-:-:S04]  /*0690*/  VIADD R9, R9, 0x2 ;  /* 0x0000000209097836 */ /* 0x000fc80000000000 */
[----:B------:R-:W-:Y:S01]  /*06a0*/  FMUL.RZ R0, R0, R9 ;  /* 0x0000000900007220 */ /* 0x000fe2000040c000 */
[----:B------:R-:W-:-:S05]  /*06b0*/  IMAD.MOV R9, RZ, RZ, -R4 ;  /* 0x000000ffff097224 */ /* 0x000fca00078e0a04 */
[----:B------:R-:W0:Y:S02]  /*06c0*/  F2I.U32.TRUNC.NTZ R0, R0 ;  /* 0x0000000000007305 */ /* 0x000e24000020f000 */
[----:B0-----:R-:W-:-:S05]  /*06d0*/  LOP3.LUT R9, R9, 0xffff, R0, 0x78, !PT ;  /* 0x0000ffff09097812 */ /* 0x001fca00078e7800 */
[----:B------:R-:W-:Y:S02]  /*06e0*/  IMAD.IADD R11, R4, 0x1, R9 ;  /* 0x00000001040b7824 */ /* 0x000fe400078e0209 */
[----:B------:R-:W-:Y:S02]  /*06f0*/  IMAD.MOV.U32 R9, RZ, RZ, 0x0 ;  /* 0x00000000ff097424 */ /* 0x000fe400078e00ff */
[----:B------:R-:W-:Y:S02]  /*0700*/  @!P0 IMAD.MOV.U32 R11, RZ, RZ, -0x1 ;  /* 0xffffffffff0b8424 */ /* 0x000fe400078e00ff */
[----:B------:R-:W-:Y:S05]  /*0710*/  RET.REL.NODEC R8 `(_Z11RGB2HSVcudaPhS_i) ;  /* 0xfffffff808387950 */ /* 0x000fea0003c3ffff */
.L_x_6:
[----:B------:R-:W-:-:S00]  /*0720*/  BRA `(.L_x_6) ;  /* 0xfffffffc00fc7947 */ /* 0x000fc0000383ffff */
[----:B------:R-:W-:-:S00]  /*0730*/  NOP ;  /* 0x0000000000007918 */ /* 0x000fc00000000000 */
        /* <DEDUP_REMOVED lines=12> */
.L_x_7:


//--------------------- .nv.shared.reserved.0     --------------------------
	.section	.nv.shared.reserved.0,"aw",@nobits
	.weak		__nv_reservedSMEM_offset_0_alias
	.size		__nv_reservedSMEM_offset_0_alias, 0, 64
	.other		__nv_reservedSMEM_offset_0_alias,@"STO_CUDA_RESERVED_SHARED STV_DEFAULT"
__nv_reservedSMEM_offset_0_alias:
	.zero		0
	.zero		64


//--------------------- .nv.constant0._Z11RGB2HSVcudaPhS_i --------------------------
	.section	.nv.constant0._Z11RGB2HSVcudaPhS_i,"a",@progbits
	.sectionflags	@""
	.align	4
.nv.constant0._Z11RGB2HSVcudaPhS_i:
	.zero		916


//--------------------- SYMBOLS --------------------------

	.type		.nv.reservedSmem.offset0,@object
	.size		.nv.reservedSmem.offset0,0x4
